//
// Generated by NVIDIA NVVM Compiler
//
// Compiler Build ID: CL-36424714
// Cuda compilation tools, release 13.0, V13.0.88
// Based on NVVM 20.0.0
//

.version 9.0
.target sm_100
.address_size 64

	// .globl	exp_kernel

.visible .entry exp_kernel(
	.param .u64 .ptr .align 1 exp_kernel_param_0,
	.param .u64 .ptr .align 1 exp_kernel_param_1,
	.param .u32 exp_kernel_param_2
)
{
	.reg .pred 	%p<2>;
	.reg .b32 	%r<8>;
	.reg .b32 	%f<14>;
	.reg .b64 	%rd<8>;

	ld.param.u64 	%rd1, [exp_kernel_param_0];
	ld.param.u64 	%rd2, [exp_kernel_param_1];
	ld.param.u32 	%r2, [exp_kernel_param_2];
	mov.u32 	%r3, %ctaid.x;
	mov.u32 	%r4, %ntid.x;
	mov.u32 	%r5, %tid.x;
	mad.lo.s32 	%r1, %r3, %r4, %r5;
	setp.ge.s32 	%p1, %r1, %r2;
	@%p1 bra 	$L__BB0_2;
	cvta.to.global.u64 	%rd3, %rd1;
	cvta.to.global.u64 	%rd4, %rd2;
	mul.wide.s32 	%rd5, %r1, 4;
	add.s64 	%rd6, %rd3, %rd5;
	ld.global.nc.f32 	%f1, [%rd6];
	fma.rn.f32 	%f2, %f1, 0f3BBB989D, 0f3F000000;
	cvt.sat.f32.f32 	%f3, %f2;
	mov.f32 	%f4, 0f4B400001;
	mov.f32 	%f5, 0f437C0000;
	fma.rm.f32 	%f6, %f3, %f5, %f4;
	add.f32 	%f7, %f6, 0fCB40007F;
	neg.f32 	%f8, %f7;
	fma.rn.f32 	%f9, %f1, 0f3FB8AA3B, %f8;
	fma.rn.f32 	%f10, %f1, 0f32A57060, %f9;
	mov.b32 	%r6, %f6;
	shl.b32 	%r7, %r6, 23;
	mov.b32 	%f11, %r7;
	ex2.approx.ftz.f32 	%f12, %f10;
	mul.f32 	%f13, %f12, %f11;
	add.s64 	%rd7, %rd4, %rd5;
	st.global.f32 	[%rd7], %f13;
$L__BB0_2:
	ret;

}


// ===== COMPILED SASS (sm_100) =====

	.target	sm_100

	.elftype	@"ET_EXEC"


//--------------------- .note.nv.tkinfo           --------------------------
	.section	.note.nv.tkinfo,"",@"SHT_NOTE"
	.sectionflags	@"SHF_NOTE_NV_TKINFO"
	.tkinfo
        /*0018*/ 	.word	0x00000002
        /*0030*/ 	.string	""
        /*0030*/ 	.string	"ptxas"
        /*0030*/ 	.string	"Cuda compilation tools, release 13.0, V13.0.88"
        /*0030*/ 	.string	"Build cuda_13.0.r13.0/compiler.36424714_0"
        /*0030*/ 	.string	"-arch sm_100 -m 64 "



//--------------------- .note.nv.cuinfo           --------------------------
	.section	.note.nv.cuinfo,"",@"SHT_NOTE"
	.sectionflags	@"SHF_NOTE_NV_CUINFO"
        /*0018*/ 	.short	0x0002
        /*001a*/ 	.short	0x0064
        /*001c*/ 	.short	0x0082
	.zero		2


//--------------------- .nv.info                  --------------------------
	.section	.nv.info,"",@"SHT_CUDA_INFO"
	.align	4


	//----- nvinfo : EIATTR_REGCOUNT
	.align		4
        /*0000*/ 	.byte	0x04, 0x2f
        /*0002*/ 	.short	(.L_1 - .L_0)
	.align		4
.L_0:
        /*0004*/ 	.word	index@(exp_kernel)
        /*0008*/ 	.word	0x0000000c


	//----- nvinfo : EIATTR_FRAME_SIZE
	.align		4
.L_1:
        /*000c*/ 	.byte	0x04, 0x11
        /*000e*/ 	.short	(.L_3 - .L_2)
	.align		4
.L_2:
        /*0010*/ 	.word	index@(exp_kernel)
        /*0014*/ 	.word	0x00000000


	//----- nvinfo : EIATTR_MIN_STACK_SIZE
	.align		4
.L_3:
        /*0018*/ 	.byte	0x04, 0x12
        /*001a*/ 	.short	(.L_5 - .L_4)
	.align		4
.L_4:
        /*001c*/ 	.word	index@(exp_kernel)
        /*0020*/ 	.word	0x00000000
.L_5:


//--------------------- .nv.compat                --------------------------
	.section	.nv.compat,"",@"SHT_CUDA_COMPAT_INFO"
	.align	4
        /*0000*/ 	.byte	0x02, 0x09, 0x00, 0x00, 0x02, 0x02, 0x01, 0x00, 0x02, 0x05, 0x05, 0x00, 0x03, 0x07, 0x01, 0x01
        /*0010*/ 	.byte	0x02, 0x03, 0x00, 0x00, 0x02, 0x06, 0x01, 0x00, 0x04, 0x0b, 0x08, 0x00, 0x09, 0x00, 0x00, 0x00
        /*0020*/ 	.byte	0x00, 0x00, 0x00, 0x00


//--------------------- .nv.info.exp_kernel       --------------------------
	.section	.nv.info.exp_kernel,"",@"SHT_CUDA_INFO"
	.sectionflags	@""
	.align	4


	//----- nvinfo : EIATTR_CUDA_API_VERSION
	.align		4
        /*0000*/ 	.byte	0x04, 0x37
        /*0002*/ 	.short	(.L_7 - .L_6)
.L_6:
        /*0004*/ 	.word	0x00000082


	//----- nvinfo : EIATTR_KPARAM_INFO
	.align		4
.L_7:
        /*0008*/ 	.byte	0x04, 0x17
        /*000a*/ 	.short	(.L_9 - .L_8)
.L_8:
        /*000c*/ 	.word	0x00000000
        /*0010*/ 	.short	0x0002
        /*0012*/ 	.short	0x0010
        /*0014*/ 	.byte	0x00, 0xf0, 0x11, 0x00


	//----- nvinfo : EIATTR_KPARAM_INFO
	.align		4
.L_9:
        /*0018*/ 	.byte	0x04, 0x17
        /*001a*/ 	.short	(.L_11 - .L_10)
.L_10:
        /*001c*/ 	.word	0x00000000
        /*0020*/ 	.short	0x0001
        /*0022*/ 	.short	0x0008
        /*0024*/ 	.byte	0x00, 0xf5, 0x21, 0x00


	//----- nvinfo : EIATTR_KPARAM_INFO
	.align		4
.L_11:
        /*0028*/ 	.byte	0x04, 0x17
        /*002a*/ 	.short	(.L_13 - .L_12)
.L_12:
        /*002c*/ 	.word	0x00000000
        /*0030*/ 	.short	0x0000
        /*0032*/ 	.short	0x0000
        /*0034*/ 	.byte	0x00, 0xf5, 0x21, 0x00


	//----- nvinfo : EIATTR_SPARSE_MMA_MASK
	.align		4
.L_13:
        /*0038*/ 	.byte	0x03, 0x50
        /*003a*/ 	.short	0x0000


	//----- nvinfo : EIATTR_MAXREG_COUNT
	.align		4
        /*003c*/ 	.byte	0x03, 0x1b
        /*003e*/ 	.short	0x00ff


	//----- nvinfo : EIATTR_MERCURY_ISA_VERSION
	.align		4
        /*0040*/ 	.byte	0x03, 0x5f
        /*0042*/ 	.short	0x0101


	//----- nvinfo : EIATTR_VRC_CTA_INIT_COUNT
	.align		4
        /*0044*/ 	.byte	0x02, 0x4a
	.zero		1
	.zero		1


	//----- nvinfo : EIATTR_EXIT_INSTR_OFFSETS
	.align		4
        /*0048*/ 	.byte	0x04, 0x1c
        /*004a*/ 	.short	(.L_15 - .L_14)


	//   ....[0]....
.L_14:
        /*004c*/ 	.word	0x00000070


	//   ....[1]....
        /*0050*/ 	.word	0x00000190


	//----- nvinfo : EIATTR_CBANK_PARAM_SIZE
	.align		4
.L_15:
        /*0054*/ 	.byte	0x03, 0x19
        /*0056*/ 	.short	0x0014


	//----- nvinfo : EIATTR_PARAM_CBANK
	.align		4
        /*0058*/ 	.byte	0x04, 0x0a
        /*005a*/ 	.short	(.L_17 - .L_16)
	.align		4
.L_16:
        /*005c*/ 	.word	index@(.nv.constant0.exp_kernel)
        /*0060*/ 	.short	0x0380
        /*0062*/ 	.short	0x0014


	//----- nvinfo : EIATTR_SW_WAR
	.align		4
.L_17:
        /*0064*/ 	.byte	0x04, 0x36
        /*0066*/ 	.short	(.L_19 - .L_18)
.L_18:
        /*0068*/ 	.word	0x00000008
.L_19:


//--------------------- .nv.callgraph             --------------------------
	.section	.nv.callgraph,"",@"SHT_CUDA_CALLGRAPH"
	.align	4
	.sectionentsize	8
	.align		4
        /*0000*/ 	.word	0x00000000
	.align		4
        /*0004*/ 	.word	0xffffffff
	.align		4
        /*0008*/ 	.word	0x00000000
	.align		4
        /*000c*/ 	.word	0xfffffffe
	.align		4
        /*0010*/ 	.word	0x00000000
	.align		4
        /*0014*/ 	.word	0xfffffffd
	.align		4
        /*0018*/ 	.word	0x00000000
	.align		4
        /*001c*/ 	.word	0xfffffffc


//--------------------- .text.exp_kernel          --------------------------
	.section	.text.exp_kernel,"ax",@progbits
	.align	128
        .global         exp_kernel
        .type           exp_kernel,@function
        .size           exp_kernel,(.L_x_1 - exp_kernel)
        .other          exp_kernel,@"STO_CUDA_ENTRY STV_DEFAULT"
exp_kernel:
.text.exp_kernel:
[----:B------:R-:W-:Y:S01]  /*0000*/  LDC R1, c[0x0][0x37c] ;  /* 0x0000df00ff017b82 */ /* 0x000fe20000000800 */
[----:B------:R-:W0:Y:S07]  /*0010*/  S2R R0, SR_TID.X ;  /* 0x0000000000007919 */ /* 0x000e2e0000002100 */
[----:B------:R-:W0:Y:S01]  /*0020*/  S2UR UR4, SR_CTAID.X ;  /* 0x00000000000479c3 */ /* 0x000e220000002500 */
[----:B------:R-:W1:Y:S07]  /*0030*/  LDCU UR5, c[0x0][0x390] ;  /* 0x00007200ff0577ac */ /* 0x000e6e0008000800 */
[----:B------:R-:W0:Y:S02]  /*0040*/  LDC R7, c[0x0][0x360] ;  /* 0x0000d800ff077b82 */ /* 0x000e240000000800 */
[----:B0-----:R-:W-:-:S05]  /*0050*/  IMAD R7, R7, UR4, R0 ;  /* 0x0000000407077c24 */ /* 0x001fca000f8e0200 */
[----:B-1----:R-:W-:-:S13]  /*0060*/  ISETP.GE.AND P0, PT, R7, UR5, PT ;  /* 0x0000000507007c0c */ /* 0x002fda000bf06270 */
[----:B------:R-:W-:Y:S05]  /*0070*/  @P0 EXIT ;  /* 0x000000000000094d */ /* 0x000fea0003800000 */
[----:B------:R-:W0:Y:S01]  /*0080*/  LDC.64 R2, c[0x0][0x380] ;  /* 0x0000e000ff027b82 */ /* 0x000e220000000a00 */
[----:B------:R-:W1:Y:S01]  /*0090*/  LDCU.64 UR4, c[0x0][0x358] ;  /* 0x00006b00ff0477ac */ /* 0x000e620008000a00 */
[----:B0-----:R-:W-:-:S06]  /*00a0*/  IMAD.WIDE R2, R7, 0x4, R2 ;  /* 0x0000000407027825 */ /* 0x001fcc00078e0202 */
[----:B-1----:R-:W2:Y:S01]  /*00b0*/  LDG.E.CONSTANT R2, desc[UR4][R2.64] ;  /* 0x0000000402027981 */ /* 0x002ea2000c1e9900 */
[----:B------:R-:W-:Y:S01]  /*00c0*/  HFMA2 R5, -RZ, RZ, 0.96630859375, -0.0022525787353515625 ;  /* 0x3bbb989dff057431 */ /* 0x000fe200000001ff */
[----:B------:R-:W-:-:S04]  /*00d0*/  MOV R9, 0x437c0000 ;  /* 0x437c000000097802 */ /* 0x000fc80000000f00 */
[----:B--2---:R-:W-:Y:S02]  /*00e0*/  FFMA.SAT R0, R2, R5, 0.5 ;  /* 0x3f00000002007423 */ /* 0x004fe40000002005 */
[----:B------:R-:W0:Y:S02]  /*00f0*/  LDC.64 R4, c[0x0][0x388] ;  /* 0x0000e200ff047b82 */ /* 0x000e240000000a00 */
[----:B------:R-:W-:-:S04]  /*0100*/  FFMA.RM R0, R0, R9, 12582913 ;  /* 0x4b40000100007423 */ /* 0x000fc80000004009 */
[C---:B------:R-:W-:Y:S01]  /*0110*/  FADD R9, R0.reuse, -12583039 ;  /* 0xcb40007f00097421 */ /* 0x040fe20000000000 */
[----:B------:R-:W-:-:S03]  /*0120*/  SHF.L.U32 R0, R0, 0x17, RZ ;  /* 0x0000001700007819 */ /* 0x000fc600000006ff */
[----:B------:R-:W-:-:S04]  /*0130*/  FFMA R9, R2, 1.4426950216293334961, -R9 ;  /* 0x3fb8aa3b02097823 */ /* 0x000fc80000000809 */
[----:B------:R-:W-:-:S06]  /*0140*/  FFMA R9, R2, 1.925963033500011079e-08, R9 ;  /* 0x32a5706002097823 */ /* 0x000fcc0000000009 */
[----:B------:R-:W1:Y:S01]  /*0150*/  MUFU.EX2 R9, R9 ;  /* 0x0000000900097308 */ /* 0x000e620000000800 */
[----:B0-----:R-:W-:-:S04]  /*0160*/  IMAD.WIDE R2, R7, 0x4, R4 ;  /* 0x0000000407027825 */ /* 0x001fc800078e0204 */
[----:B-1----:R-:W-:-:S05]  /*0170*/  FMUL R5, R0, R9 ;  /* 0x0000000900057220 */ /* 0x002fca0000400000 */
[----:B------:R-:W-:Y:S01]  /*0180*/  STG.E desc[UR4][R2.64], R5 ;  /* 0x0000000502007986 */ /* 0x000fe2000c101904 */
[----:B------:R-:W-:Y:S05]  /*0190*/  EXIT ;  /* 0x000000000000794d */ /* 0x000fea0003800000 */
.L_x_0:
[----:B------:R-:W-:-:S00]  /*01a0*/  BRA `(.L_x_0) ;  /* 0xfffffffc00fc7947 */ /* 0x000fc0000383ffff */
[----:B------:R-:W-:-:S00]  /*01b0*/  NOP ;  /* 0x0000000000007918 */ /* 0x000fc00000000000 */
        /* <DEDUP_REMOVED lines=12> */
.L_x_1:


//--------------------- .nv.shared.reserved.0     --------------------------
	.section	.nv.shared.reserved.0,"aw",@nobits
	.weak		__nv_reservedSMEM_offset_0_alias
	.size		__nv_reservedSMEM_offset_0_alias, 0, 64
	.other		__nv_reservedSMEM_offset_0_alias,@"STO_CUDA_RESERVED_SHARED STV_DEFAULT"
__nv_reservedSMEM_offset_0_alias:
	.zero		0
	.zero		64


//--------------------- .nv.constant0.exp_kernel  --------------------------
	.section	.nv.constant0.exp_kernel,"a",@progbits
	.sectionflags	@""
	.align	4
.nv.constant0.exp_kernel:
	.zero		916


//--------------------- SYMBOLS --------------------------

	.type		.nv.reservedSmem.offset0,@object
	.size		.nv.reservedSmem.offset0,0x4
